def matmul_kernel(
    a_ptr,
    b_ptr,
    c_ptr,
    M,
    N,
    K,
    stride_am,
    stride_ak,
    stride_bk,
    stride_bn,
    stride_cm,
    stride_cn,
    BLOCK_M: tl.constexpr,
    BLOCK_N: tl.constexpr,
    BLOCK_K: tl.constexpr,
    GROUP_M: tl.constexpr,
):
    pid = tl.program_id(axis=0)
    num_pid_m = tl.cdiv(M, BLOCK_M)
    num_pid_n = tl.cdiv(N, BLOCK_N)
    num_pid_in_group = GROUP_M * num_pid_n
    group_id = pid // num_pid_in_group
    first_pid_m = group_id * GROUP_M
    group_size_m = min(num_pid_m - first_pid_m, GROUP_M)
    pid_m = first_pid_m + ((pid % num_pid_in_group) % group_size_m)
    pid_n = (pid % num_pid_in_group) // group_size_m

    offs_am = (pid_m * BLOCK_M + tl.arange(0, BLOCK_M)) % M
    offs_bn = (pid_n * BLOCK_N + tl.arange(0, BLOCK_N)) % N
    offs_k = tl.arange(0, BLOCK_K)
    a_ptrs = a_ptr + offs_am[:, None] * stride_am + offs_k[None, :] * stride_ak
    b_ptrs = b_ptr + offs_k[:, None] * stride_bk + offs_bn[None, :] * stride_bn

    acc = tl.zeros((BLOCK_M, BLOCK_N), dtype=tl.float32)
    for kk in range(0, tl.cdiv(K, BLOCK_K)):
        a = tl.load(a_ptrs, mask=offs_k[None, :] < K - kk * BLOCK_K, other=0.0)
        b = tl.load(b_ptrs, mask=offs_k[:, None] < K - kk * BLOCK_K, other=0.0)
        acc = tl.dot(a, b, acc)
        a_ptrs += BLOCK_K * stride_ak
        b_ptrs += BLOCK_K * stride_bk

    c = acc.to(c_ptr.dtype.element_ty)
    offs_cm = pid_m * BLOCK_M + tl.arange(0, BLOCK_M)
    offs_cn = pid_n * BLOCK_N + tl.arange(0, BLOCK_N)
    c_ptrs = c_ptr + offs_cm[:, None] * stride_cm + offs_cn[None, :] * stride_cn
    mask = (offs_cm[:, None] < M) & (offs_cn[None, :] < N)
    tl.store(c_ptrs, c, mask=mask)

# config = {"BLOCK_K": 32, "BLOCK_M": 16, "BLOCK_N": 16, "GROUP_M": 8, "arch": "sm_90", "dtype": "bf16", "num_ctas": 1, "num_stages": 2, "num_warps": 4}
# arch = sm_90


// ===== COMPILED SASS (sm_90a) =====

	.target	sm_90a

	.elftype	@"ET_EXEC"


//--------------------- .note.nv.tkinfo           --------------------------
	.section	.note.nv.tkinfo,"",@"SHT_NOTE"
	.sectionflags	@"SHF_NOTE_NV_TKINFO"
	.tkinfo
        /*0018*/ 	.word	0x00000002
        /*0030*/ 	.string	""
        /*0030*/ 	.string	"ptxas"
        /*0030*/ 	.string	"Cuda compilation tools, release 13.0, V13.0.88"
        /*0030*/ 	.string	"Build cuda_13.0.r13.0/compiler.36424714_0"
        /*0030*/ 	.string	"-v  -suppress-debug-info  -lineinfo  -arch sm_90a "



//--------------------- .note.nv.cuinfo           --------------------------
	.section	.note.nv.cuinfo,"",@"SHT_NOTE"
	.sectionflags	@"SHF_NOTE_NV_CUINFO"
        /*0018*/ 	.short	0x0002
        /*001a*/ 	.short	0x005a
        /*001c*/ 	.short	0x0082
	.zero		2


//--------------------- .nv.info                  --------------------------
	.section	.nv.info,"",@"SHT_CUDA_INFO"
	.align	4


	//----- nvinfo : EIATTR_REGCOUNT
	.align		4
        /*0000*/ 	.byte	0x04, 0x2f
        /*0002*/ 	.short	(.L_1 - .L_0)
	.align		4
.L_0:
        /*0004*/ 	.word	index@(matmul_kernel)
        /*0008*/ 	.word	0x00000030


	//----- nvinfo : EIATTR_FRAME_SIZE
	.align		4
.L_1:
        /*000c*/ 	.byte	0x04, 0x11
        /*000e*/ 	.short	(.L_3 - .L_2)
	.align		4
.L_2:
        /*0010*/ 	.word	index@(matmul_kernel)
        /*0014*/ 	.word	0x00000000


	//----- nvinfo : EIATTR_MIN_STACK_SIZE
	.align		4
.L_3:
        /*0018*/ 	.byte	0x04, 0x12
        /*001a*/ 	.short	(.L_5 - .L_4)
	.align		4
.L_4:
        /*001c*/ 	.word	index@(matmul_kernel)
        /*0020*/ 	.word	0x00000000
.L_5:


//--------------------- .nv.compat                --------------------------
	.section	.nv.compat,"",@"SHT_CUDA_COMPAT_INFO"
	.align	4
        /*0000*/ 	.byte	0x02, 0x09, 0x01, 0x00, 0x02, 0x02, 0x01, 0x00, 0x02, 0x05, 0x05, 0x00, 0x03, 0x07, 0x01, 0x01
        /*0010*/ 	.byte	0x02, 0x03, 0x00, 0x00, 0x02, 0x06, 0x01, 0x00, 0x04, 0x0b, 0x08, 0x00, 0x00, 0x00, 0x00, 0x00
        /*0020*/ 	.byte	0x00, 0x00, 0x00, 0x00


//--------------------- .nv.info.matmul_kernel    --------------------------
	.section	.nv.info.matmul_kernel,"",@"SHT_CUDA_INFO"
	.sectionflags	@""
	.align	4


	//----- nvinfo : EIATTR_CUDA_API_VERSION
	.align		4
        /*0000*/ 	.byte	0x04, 0x37
        /*0002*/ 	.short	(.L_7 - .L_6)
.L_6:
        /*0004*/ 	.word	0x00000082


	//----- nvinfo : EIATTR_KPARAM_INFO
	.align		4
.L_7:
        /*0008*/ 	.byte	0x04, 0x17
        /*000a*/ 	.short	(.L_9 - .L_8)
.L_8:
        /*000c*/ 	.word	0x00000000
        /*0010*/ 	.short	0x000d
        /*0012*/ 	.short	0x0048
        /*0014*/ 	.byte	0x00, 0xf4, 0x21, 0x00


	//----- nvinfo : EIATTR_KPARAM_INFO
	.align		4
.L_9:
        /*0018*/ 	.byte	0x04, 0x17
        /*001a*/ 	.short	(.L_11 - .L_10)
.L_10:
        /*001c*/ 	.word	0x00000000
        /*0020*/ 	.short	0x000c
        /*0022*/ 	.short	0x0040
        /*0024*/ 	.byte	0x00, 0xf4, 0x21, 0x00


	//----- nvinfo : EIATTR_KPARAM_INFO
	.align		4
.L_11:
        /*0028*/ 	.byte	0x04, 0x17
        /*002a*/ 	.short	(.L_13 - .L_12)
.L_12:
        /*002c*/ 	.word	0x00000000
        /*0030*/ 	.short	0x000b
        /*0032*/ 	.short	0x0038
        /*0034*/ 	.byte	0x00, 0xf0, 0x11, 0x00


	//----- nvinfo : EIATTR_KPARAM_INFO
	.align		4
.L_13:
        /*0038*/ 	.byte	0x04, 0x17
        /*003a*/ 	.short	(.L_15 - .L_14)
.L_14:
        /*003c*/ 	.word	0x00000000
        /*0040*/ 	.short	0x000a
        /*0042*/ 	.short	0x0034
        /*0044*/ 	.byte	0x00, 0xf0, 0x11, 0x00


	//----- nvinfo : EIATTR_KPARAM_INFO
	.align		4
.L_15:
        /*0048*/ 	.byte	0x04, 0x17
        /*004a*/ 	.short	(.L_17 - .L_16)
.L_16:
        /*004c*/ 	.word	0x00000000
        /*0050*/ 	.short	0x0009
        /*0052*/ 	.short	0x0030
        /*0054*/ 	.byte	0x00, 0xf0, 0x11, 0x00


	//----- nvinfo : EIATTR_KPARAM_INFO
	.align		4
.L_17:
        /*0058*/ 	.byte	0x04, 0x17
        /*005a*/ 	.short	(.L_19 - .L_18)
.L_18:
        /*005c*/ 	.word	0x00000000
        /*0060*/ 	.short	0x0008
        /*0062*/ 	.short	0x002c
        /*0064*/ 	.byte	0x00, 0xf0, 0x11, 0x00


	//----- nvinfo : EIATTR_KPARAM_INFO
	.align		4
.L_19:
        /*0068*/ 	.byte	0x04, 0x17
        /*006a*/ 	.short	(.L_21 - .L_20)
.L_20:
        /*006c*/ 	.word	0x00000000
        /*0070*/ 	.short	0x0007
        /*0072*/ 	.short	0x0028
        /*0074*/ 	.byte	0x00, 0xf0, 0x11, 0x00


	//----- nvinfo : EIATTR_KPARAM_INFO
	.align		4
.L_21:
        /*0078*/ 	.byte	0x04, 0x17
        /*007a*/ 	.short	(.L_23 - .L_22)
.L_22:
        /*007c*/ 	.word	0x00000000
        /*0080*/ 	.short	0x0006
        /*0082*/ 	.short	0x0024
        /*0084*/ 	.byte	0x00, 0xf0, 0x11, 0x00


	//----- nvinfo : EIATTR_KPARAM_INFO
	.align		4
.L_23:
        /*0088*/ 	.byte	0x04, 0x17
        /*008a*/ 	.short	(.L_25 - .L_24)
.L_24:
        /*008c*/ 	.word	0x00000000
        /*0090*/ 	.short	0x0005
        /*0092*/ 	.short	0x0020
        /*0094*/ 	.byte	0x00, 0xf0, 0x11, 0x00


	//----- nvinfo : EIATTR_KPARAM_INFO
	.align		4
.L_25:
        /*0098*/ 	.byte	0x04, 0x17
        /*009a*/ 	.short	(.L_27 - .L_26)
.L_26:
        /*009c*/ 	.word	0x00000000
        /*00a0*/ 	.short	0x0004
        /*00a2*/ 	.short	0x001c
        /*00a4*/ 	.byte	0x00, 0xf0, 0x11, 0x00


	//----- nvinfo : EIATTR_KPARAM_INFO
	.align		4
.L_27:
        /*00a8*/ 	.byte	0x04, 0x17
        /*00aa*/ 	.short	(.L_29 - .L_28)
.L_28:
        /*00ac*/ 	.word	0x00000000
        /*00b0*/ 	.short	0x0003
        /*00b2*/ 	.short	0x0018
        /*00b4*/ 	.byte	0x00, 0xf0, 0x11, 0x00


	//----- nvinfo : EIATTR_KPARAM_INFO
	.align		4
.L_29:
        /*00b8*/ 	.byte	0x04, 0x17
        /*00ba*/ 	.short	(.L_31 - .L_30)
.L_30:
        /*00bc*/ 	.word	0x00000000
        /*00c0*/ 	.short	0x0002
        /*00c2*/ 	.short	0x0010
        /*00c4*/ 	.byte	0x00, 0xf4, 0x21, 0x00


	//----- nvinfo : EIATTR_KPARAM_INFO
	.align		4
.L_31:
        /*00c8*/ 	.byte	0x04, 0x17
        /*00ca*/ 	.short	(.L_33 - .L_32)
.L_32:
        /*00cc*/ 	.word	0x00000000
        /*00d0*/ 	.short	0x0001
        /*00d2*/ 	.short	0x0008
        /*00d4*/ 	.byte	0x00, 0xf4, 0x21, 0x00


	//----- nvinfo : EIATTR_KPARAM_INFO
	.align		4
.L_33:
        /*00d8*/ 	.byte	0x04, 0x17
        /*00da*/ 	.short	(.L_35 - .L_34)
.L_34:
        /*00dc*/ 	.word	0x00000000
        /*00e0*/ 	.short	0x0000
        /*00e2*/ 	.short	0x0000
        /*00e4*/ 	.byte	0x00, 0xf4, 0x21, 0x00


	//----- nvinfo : EIATTR_SPARSE_MMA_MASK
	.align		4
.L_35:
        /*00e8*/ 	.byte	0x03, 0x50
        /*00ea*/ 	.short	0x0000


	//----- nvinfo : EIATTR_MAXREG_COUNT
	.align		4
        /*00ec*/ 	.byte	0x03, 0x1b
        /*00ee*/ 	.short	0x00ff


	//----- nvinfo : EIATTR_NUM_BARRIERS
	.align		4
        /*00f0*/ 	.byte	0x02, 0x4c
        /*00f2*/ 	.byte	0x01
	.zero		1


	//----- nvinfo : EIATTR_MERCURY_ISA_VERSION
	.align		4
        /*00f4*/ 	.byte	0x03, 0x5f
        /*00f6*/ 	.short	0x0101


	//----- nvinfo : EIATTR_EXIT_INSTR_OFFSETS
	.align		4
        /*00f8*/ 	.byte	0x04, 0x1c
        /*00fa*/ 	.short	(.L_37 - .L_36)


	//   ....[0]....
.L_36:
        /*00fc*/ 	.word	0x00001650


	//   ....[1]....
        /*0100*/ 	.word	0x00001680


	//----- nvinfo : EIATTR_REQNTID
	.align		4
.L_37:
        /*0104*/ 	.byte	0x04, 0x10
        /*0106*/ 	.short	(.L_39 - .L_38)
.L_38:
        /*0108*/ 	.word	0x00000080
        /*010c*/ 	.word	0x00000001
        /*0110*/ 	.word	0x00000001


	//----- nvinfo : EIATTR_CBANK_PARAM_SIZE
	.align		4
.L_39:
        /*0114*/ 	.byte	0x03, 0x19
        /*0116*/ 	.short	0x0050


	//----- nvinfo : EIATTR_PARAM_CBANK
	.align		4
        /*0118*/ 	.byte	0x04, 0x0a
        /*011a*/ 	.short	(.L_41 - .L_40)
	.align		4
.L_40:
        /*011c*/ 	.word	index@(.nv.constant0.matmul_kernel)
        /*0120*/ 	.short	0x0210
        /*0122*/ 	.short	0x0050


	//----- nvinfo : EIATTR_SW_WAR
	.align		4
.L_41:
        /*0124*/ 	.byte	0x04, 0x36
        /*0126*/ 	.short	(.L_43 - .L_42)
.L_42:
        /*0128*/ 	.word	0x00000008
.L_43:


//--------------------- .nv.callgraph             --------------------------
	.section	.nv.callgraph,"",@"SHT_CUDA_CALLGRAPH"
	.align	4
	.sectionentsize	8
	.align		4
        /*0000*/ 	.word	0x00000000
	.align		4
        /*0004*/ 	.word	0xffffffff
	.align		4
        /*0008*/ 	.word	0x00000000
	.align		4
        /*000c*/ 	.word	0xfffffffe
	.align		4
        /*0010*/ 	.word	0x00000000
	.align		4
        /*0014*/ 	.word	0xfffffffd
	.align		4
        /*0018*/ 	.word	0x00000000
	.align		4
        /*001c*/ 	.word	0xfffffffc


//--------------------- .text.matmul_kernel       --------------------------
	.section	.text.matmul_kernel,"ax",@progbits
	.align	128
        .global         matmul_kernel
        .type           matmul_kernel,@function
        .size           matmul_kernel,(.L_x_3 - matmul_kernel)
        .other          matmul_kernel,@"STO_CUDA_ENTRY STV_DEFAULT"
matmul_kernel:
.text.matmul_kernel:
[----:B------:R-:W-:Y:S08]  /*0000*/  LDC R1, c[0x0][0x28] ;  /* 0x00000a00ff017b82 */ /* 0x000ff00000000800 */
[----:B------:R-:W0:Y:S01]  /*0010*/  LDC.64 R14, c[0x0][0x228] ;  /* 0x00008a00ff0e7b82 */ /* 0x000e220000000a00 */
[----:B------:R-:W1:Y:S01]  /*0020*/  S2R R5, SR_CTAID.X ;  /* 0x0000000000057919 */ /* 0x000e620000002500 */
[----:B------:R-:W-:Y:S01]  /*0030*/  UMOV UR4, 0x400 ;  /* 0x0000040000047882 */ /* 0x000fe20000000000 */
[----:B------:R-:W-:-:S05]  /*0040*/  ULDC.64 UR6, c[0x0][0x208] ;  /* 0x0000820000067ab9 */ /* 0x000fca0000000a00 */
[----:B------:R-:W2:Y:S08]  /*0050*/  LDC R23, c[0x0][0x230] ;  /* 0x00008c00ff177b82 */ /* 0x000eb00000000800 */
[----:B------:R-:W3:Y:S01]  /*0060*/  S2UR UR5, SR_CgaCtaId ;  /* 0x00000000000579c3 */ /* 0x000ee20000008800 */
[----:B0-----:R-:W-:-:S05]  /*0070*/  VIADD R0, R15, 0xf ;  /* 0x0000000f0f007836 */ /* 0x001fca0000000000 */
[----:B------:R-:W-:Y:S01]  /*0080*/  SHF.R.S32.HI R3, RZ, 0x1f, R0 ;  /* 0x0000001fff037819 */ /* 0x000fe20000011400 */
[----:B--2---:R-:W-:-:S03]  /*0090*/  VIADD R23, R23, 0x1f ;  /* 0x0000001f17177836 */ /* 0x004fc60000000000 */
[----:B------:R-:W-:Y:S02]  /*00a0*/  LEA.HI R3, R3, R0, RZ, 0x4 ;  /* 0x0000000003037211 */ /* 0x000fe400078f20ff */
[----:B-1----:R-:W-:Y:S02]  /*00b0*/  IABS R8, R5 ;  /* 0x0000000500087213 */ /* 0x002fe40000000000 */
[----:B------:R-:W-:Y:S01]  /*00c0*/  SHF.R.S32.HI R3, RZ, 0x4, R3 ;  /* 0x00000004ff037819 */ /* 0x000fe20000011403 */
[----:B---3--:R-:W-:-:S04]  /*00d0*/  ULEA UR4, UR5, UR4, 0x18 ;  /* 0x0000000405047291 */ /* 0x008fc8000f8ec03f */
[----:B------:R-:W-:-:S05]  /*00e0*/  IMAD.SHL.U32 R4, R3, 0x8, RZ ;  /* 0x0000000803047824 */ /* 0x000fca00078e00ff */
[-C--:B------:R-:W-:Y:S02]  /*00f0*/  IABS R7, R4.reuse ;  /* 0x0000000400077213 */ /* 0x080fe40000000000 */
[----:B------:R-:W-:Y:S02]  /*0100*/  IABS R10, R4 ;  /* 0x00000004000a7213 */ /* 0x000fe40000000000 */
[----:B------:R-:W0:Y:S08]  /*0110*/  I2F.RP R0, R7 ;  /* 0x0000000700007306 */ /* 0x000e300000209400 */
[----:B0-----:R-:W0:Y:S02]  /*0120*/  MUFU.RCP R0, R0 ;  /* 0x0000000000007308 */ /* 0x001e240000001000 */
[----:B0-----:R-:W-:-:S02]  /*0130*/  VIADD R2, R0, 0xffffffe ;  /* 0x0ffffffe00027836 */ /* 0x001fc40000000000 */
[----:B------:R-:W-:-:S04]  /*0140*/  IMAD.MOV R0, RZ, RZ, -R10 ;  /* 0x000000ffff007224 */ /* 0x000fc800078e0a0a */
[----:B------:R0:W1:Y:S02]  /*0150*/  F2I.FTZ.U32.TRUNC.NTZ R3, R2 ;  /* 0x0000000200037305 */ /* 0x000064000021f000 */
[----:B0-----:R-:W-:Y:S02]  /*0160*/  IMAD.MOV.U32 R2, RZ, RZ, RZ ;  /* 0x000000ffff027224 */ /* 0x001fe400078e00ff */
[----:B-1----:R-:W-:-:S04]  /*0170*/  IMAD.MOV R6, RZ, RZ, -R3 ;  /* 0x000000ffff067224 */ /* 0x002fc800078e0a03 */
[----:B------:R-:W-:Y:S02]  /*0180*/  IMAD R9, R6, R7, RZ ;  /* 0x0000000706097224 */ /* 0x000fe400078e02ff */
[----:B------:R-:W-:Y:S02]  /*0190*/  IMAD.MOV.U32 R6, RZ, RZ, R8 ;  /* 0x000000ffff067224 */ /* 0x000fe400078e0008 */
[----:B------:R-:W-:-:S06]  /*01a0*/  IMAD.HI.U32 R3, R3, R9, R2 ;  /* 0x0000000903037227 */ /* 0x000fcc00078e0002 */
[----:B------:R-:W-:-:S04]  /*01b0*/  IMAD.HI.U32 R3, R3, R6, RZ ;  /* 0x0000000603037227 */ /* 0x000fc800078e00ff */
[----:B------:R-:W-:-:S05]  /*01c0*/  IMAD R0, R3, R0, R6 ;  /* 0x0000000003007224 */ /* 0x000fca00078e0206 */
[----:B------:R-:W-:-:S13]  /*01d0*/  ISETP.GT.U32.AND P1, PT, R7, R0, PT ;  /* 0x000000000700720c */ /* 0x000fda0003f24070 */
[----:B------:R-:W-:Y:S02]  /*01e0*/  @!P1 IMAD.IADD R0, R0, 0x1, -R7 ;  /* 0x0000000100009824 */ /* 0x000fe400078e0a07 */
[----:B------:R-:W-:Y:S01]  /*01f0*/  @!P1 VIADD R3, R3, 0x1 ;  /* 0x0000000103039836 */ /* 0x000fe20000000000 */
[----:B------:R-:W-:Y:S02]  /*0200*/  ISETP.NE.AND P1, PT, R4, RZ, PT ;  /* 0x000000ff0400720c */ /* 0x000fe40003f25270 */
[----:B------:R-:W-:Y:S02]  /*0210*/  ISETP.GE.U32.AND P0, PT, R0, R7, PT ;  /* 0x000000070000720c */ /* 0x000fe40003f06070 */
[----:B------:R-:W-:-:S04]  /*0220*/  LOP3.LUT R0, R5, R4, RZ, 0x3c, !PT ;  /* 0x0000000405007212 */ /* 0x000fc800078e3cff */
[----:B------:R-:W-:Y:S01]  /*0230*/  ISETP.GE.AND P2, PT, R0, RZ, PT ;  /* 0x000000ff0000720c */ /* 0x000fe20003f46270 */
[----:B------:R-:W-:-:S06]  /*0240*/  VIADD R0, R14, 0xf ;  /* 0x0000000f0e007836 */ /* 0x000fcc0000000000 */
[----:B------:R-:W-:-:S04]  /*0250*/  @P0 VIADD R3, R3, 0x1 ;  /* 0x0000000103030836 */ /* 0x000fc80000000000 */
[----:B------:R-:W-:Y:S01]  /*0260*/  IMAD.MOV.U32 R2, RZ, RZ, R3 ;  /* 0x000000ffff027224 */ /* 0x000fe200078e0003 */
[----:B------:R-:W-:-:S03]  /*0270*/  SHF.R.S32.HI R3, RZ, 0x1f, R0 ;  /* 0x0000001fff037819 */ /* 0x000fc60000011400 */
[----:B------:R-:W-:Y:S01]  /*0280*/  @!P2 IMAD.MOV R2, RZ, RZ, -R2 ;  /* 0x000000ffff02a224 */ /* 0x000fe200078e0a02 */
[----:B------:R-:W-:Y:S02]  /*0290*/  @!P1 LOP3.LUT R2, RZ, R4, RZ, 0x33, !PT ;  /* 0x00000004ff029212 */ /* 0x000fe400078e33ff */
[----:B------:R-:W-:-:S03]  /*02a0*/  LEA.HI R3, R3, R0, RZ, 0x4 ;  /* 0x0000000003037211 */ /* 0x000fc600078f20ff */
[----:B------:R-:W-:Y:S02]  /*02b0*/  IMAD.SHL.U32 R6, R2, 0x8, RZ ;  /* 0x0000000802067824 */ /* 0x000fe400078e00ff */
[----:B------:R-:W-:-:S03]  /*02c0*/  IMAD.MOV R2, RZ, RZ, -R2 ;  /* 0x000000ffff027224 */ /* 0x000fc600078e0a02 */
[----:B------:R-:W-:Y:S01]  /*02d0*/  LEA.HI.SX32 R3, R3, -R6, 0x1c ;  /* 0x8000000603037211 */ /* 0x000fe200078fe2ff */
[----:B------:R-:W-:-:S03]  /*02e0*/  IMAD R8, R4, R2, R5 ;  /* 0x0000000204087224 */ /* 0x000fc600078e0205 */
[----:B------:R-:W-:-:S04]  /*02f0*/  VIMNMX R11, R3, 0x8, PT ;  /* 0x00000008030b7848 */ /* 0x000fc80003fe0100 */
[-C--:B------:R-:W-:Y:S02]  /*0300*/  IABS R7, R11.reuse ;  /* 0x0000000b00077213 */ /* 0x080fe40000000000 */
[----:B------:R-:W-:Y:S02]  /*0310*/  IABS R4, R11 ;  /* 0x0000000b00047213 */ /* 0x000fe40000000000 */
[----:B------:R-:W0:Y:S08]  /*0320*/  I2F.RP R0, R7 ;  /* 0x0000000700007306 */ /* 0x000e300000209400 */
[----:B0-----:R-:W0:Y:S02]  /*0330*/  MUFU.RCP R0, R0 ;  /* 0x0000000000007308 */ /* 0x001e240000001000 */
[----:B0-----:R-:W-:-:S02]  /*0340*/  VIADD R3, R0, 0xffffffe ;  /* 0x0ffffffe00037836 */ /* 0x001fc40000000000 */
[----:B------:R-:W-:-:S04]  /*0350*/  IMAD.MOV R0, RZ, RZ, -R4 ;  /* 0x000000ffff007224 */ /* 0x000fc800078e0a04 */
[----:B------:R-:W0:Y:S02]  /*0360*/  F2I.FTZ.U32.TRUNC.NTZ R3, R3 ;  /* 0x0000000300037305 */ /* 0x000e24000021f000 */
[----:B0-----:R-:W-:-:S04]  /*0370*/  IMAD.MOV R9, RZ, RZ, -R3 ;  /* 0x000000ffff097224 */ /* 0x001fc800078e0a03 */
[----:B------:R-:W-:Y:S01]  /*0380*/  IMAD.MOV.U32 R2, RZ, RZ, R9 ;  /* 0x000000ffff027224 */ /* 0x000fe200078e0009 */
[----:B------:R-:W-:-:S03]  /*0390*/  IABS R9, R8 ;  /* 0x0000000800097213 */ /* 0x000fc60000000000 */
[----:B------:R-:W-:Y:S02]  /*03a0*/  IMAD R5, R2, R7, RZ ;  /* 0x0000000702057224 */ /* 0x000fe400078e02ff */
[----:B------:R-:W-:-:S04]  /*03b0*/  IMAD.MOV.U32 R2, RZ, RZ, RZ ;  /* 0x000000ffff027224 */ /* 0x000fc800078e00ff */
        /* <DEDUP_REMOVED lines=9> */
[----:B------:R-:W-:Y:S02]  /*0450*/  ISETP.GE.AND P2, PT, R0, RZ, PT ;  /* 0x000000ff0000720c */ /* 0x000fe40003f46270 */
[----:B------:R-:W0:Y:S05]  /*0460*/  S2R R0, SR_TID.X ;  /* 0x0000000000007919 */ /* 0x000e2a0000002100 */
[----:B------:R-:W-:Y:S01]  /*0470*/  @P0 VIADD R2, R2, 0x1 ;  /* 0x0000000102020836 */ /* 0x000fe20000000000 */
[----:B------:R-:W-:-:S03]  /*0480*/  ISETP.GT.AND P0, PT, R23, 0x1f, PT ;  /* 0x0000001f1700780c */ /* 0x000fc60003f04270 */
[----:B------:R-:W-:-:S04]  /*0490*/  IMAD.MOV.U32 R4, RZ, RZ, R2 ;  /* 0x000000ffff047224 */ /* 0x000fc800078e0002 */
[----:B------:R-:W-:Y:S01]  /*04a0*/  @!P2 IMAD.MOV R4, RZ, RZ, -R4 ;  /* 0x000000ffff04a224 */ /* 0x000fe200078e0a04 */
[----:B------:R-:W-:-:S05]  /*04b0*/  @!P1 LOP3.LUT R4, RZ, R11, RZ, 0x33, !PT ;  /* 0x0000000bff049212 */ /* 0x000fca00078e33ff */
[----:B------:R-:W-:Y:S01]  /*04c0*/  IMAD.MOV R2, RZ, RZ, -R4 ;  /* 0x000000ffff027224 */ /* 0x000fe200078e0a04 */
[----:B------:R-:W-:Y:S01]  /*04d0*/  @!P0 PRMT R12, RZ, 0x7610, R12 ;  /* 0x00007610ff0c8816 */ /* 0x000fe2000000000c */
[----:B------:R-:W-:Y:S02]  /*04e0*/  IMAD.SHL.U32 R4, R4, 0x10, RZ ;  /* 0x0000001004047824 */ /* 0x000fe400078e00ff */
[----:B------:R-:W-:Y:S01]  /*04f0*/  IMAD R2, R11, R2, R8 ;  /* 0x000000020b027224 */ /* 0x000fe200078e0208 */
[----:B------:R-:W-:-:S03]  /*0500*/  @!P0 PRMT R12, R12, 0x5410, RZ ;  /* 0x000054100c0c8816 */ /* 0x000fc600000000ff */
[----:B------:R-:W-:Y:S01]  /*0510*/  IMAD.IADD R2, R6, 0x1, R2 ;  /* 0x0000000106027824 */ /* 0x000fe200078e0202 */
[----:B------:R-:W-:Y:S02]  /*0520*/  @!P0 PRMT R6, RZ, 0x7610, R6 ;  /* 0x00007610ff068816 */ /* 0x000fe40000000006 */
[C---:B0-----:R-:W-:Y:S01]  /*0530*/  LOP3.LUT R3, R0.reuse, 0xf, RZ, 0xc0, !PT ;  /* 0x0000000f00037812 */ /* 0x041fe200078ec0ff */
[C---:B------:R-:W-:Y:S01]  /*0540*/  @!P0 IMAD.SHL.U32 R5, R0.reuse, 0x20, RZ ;  /* 0x0000002000058824 */ /* 0x040fe200078e00ff */
[----:B------:R-:W-:Y:S02]  /*0550*/  SHF.R.U32.HI R8, RZ, 0x4, R0 ;  /* 0x00000004ff087819 */ /* 0x000fe40000011600 */
[----:B------:R-:W-:Y:S01]  /*0560*/  LOP3.LUT R21, R0, 0x1f, RZ, 0xc0, !PT ;  /* 0x0000001f00157812 */ /* 0x000fe200078ec0ff */
[----:B------:R-:W-:Y:S01]  /*0570*/  IMAD R2, R2, 0x10, R3 ;  /* 0x0000001002027824 */ /* 0x000fe200078e0203 */
[----:B------:R-:W-:Y:S01]  /*0580*/  SGXT.U32 R8, R8, 0x3 ;  /* 0x000000030808781a */ /* 0x000fe20000000000 */
[----:B------:R-:W-:Y:S01]  /*0590*/  @!P0 IMAD.SHL.U32 R3, R0, 0x10, RZ ;  /* 0x0000001000038824 */ /* 0x000fe200078e00ff */
[----:B------:R-:W-:-:S02]  /*05a0*/  @!P0 PRMT R6, R6, 0x5410, RZ ;  /* 0x0000541006068816 */ /* 0x000fc400000000ff */
[----:B------:R-:W-:Y:S01]  /*05b0*/  @!P0 LOP3.LUT R5, R5, 0x60, RZ, 0xc0, !PT ;  /* 0x0000006005058812 */ /* 0x000fe200078ec0ff */
[----:B------:R-:W-:Y:S06]  /*05c0*/  @!P0 BRA `(.L_x_0) ;  /* 0x0000000c00708947 */ /* 0x000fec0003800000 */
[----:B------:R-:W-:Y:S01]  /*05d0*/  IABS R10, R14 ;  /* 0x0000000e000a7213 */ /* 0x000fe20000000000 */
[----:B------:R-:W0:Y:S01]  /*05e0*/  LDC R37, c[0x0][0x238] ;  /* 0x00008e00ff257b82 */ /* 0x000e220000000800 */
[----:B------:R-:W-:Y:S01]  /*05f0*/  IABS R9, R15 ;  /* 0x0000000f00097213 */ /* 0x000fe20000000000 */
[----:B------:R-:W-:Y:S01]  /*0600*/  ULDC.64 UR8, c[0x0][0x210] ;  /* 0x0000840000087ab9 */ /* 0x000fe20000000a00 */
[----:B------:R-:W1:Y:S01]  /*0610*/  I2F.RP R5, R10 ;  /* 0x0000000a00057306 */ /* 0x000e620000209400 */
[----:B------:R-:W-:Y:S01]  /*0620*/  IABS R16, R2 ;  /* 0x0000000200107213 */ /* 0x000fe20000000000 */
[----:B------:R-:W-:Y:S01]  /*0630*/  ULDC UR5, c[0x0][0x234] ;  /* 0x00008d0000057ab9 */ /* 0x000fe20000000800 */
[----:B------:R-:W-:-:S04]  /*0640*/  SHF.R.S32.HI R6, RZ, 0x1f, R23 ;  /* 0x0000001fff067819 */ /* 0x000fc80000011417 */
[----:B------:R-:W-:Y:S01]  /*0650*/  LEA.HI R23, R6, R23, RZ, 0x5 ;  /* 0x0000001706177211 */ /* 0x000fe200078f28ff */
[----:B------:R-:W2:Y:S01]  /*0660*/  I2F.RP R3, R9 ;  /* 0x0000000900037306 */ /* 0x000ea20000209400 */
[----:B------:R-:W-:Y:S02]  /*0670*/  IMAD.MOV.U32 R6, RZ, RZ, RZ ;  /* 0x000000ffff067224 */ /* 0x000fe400078e00ff */
[----:B------:R-:W-:-:S05]  /*0680*/  SHF.R.S32.HI R23, RZ, 0x5, R23 ;  /* 0x00000005ff177819 */ /* 0x000fca0000011417 */
[----:B-1----:R-:W1:Y:S01]  /*0690*/  MUFU.RCP R5, R5 ;  /* 0x0000000500057308 */ /* 0x002e620000001000 */
[----:B0-----:R-:W-:-:S07]  /*06a0*/  IMAD R36, R8, R37, RZ ;  /* 0x0000002508247224 */ /* 0x001fce00078e02ff */
[----:B--2---:R-:W0:Y:S01]  /*06b0*/  MUFU.RCP R3, R3 ;  /* 0x0000000300037308 */ /* 0x004e220000001000 */
[----:B-1----:R-:W-:Y:S01]  /*06c0*/  VIADD R12, R5, 0xffffffe ;  /* 0x0ffffffe050c7836 */ /* 0x002fe20000000000 */
[----:B------:R-:W-:-:S06]  /*06d0*/  LOP3.LUT R5, R0, 0x60, RZ, 0xc0, !PT ;  /* 0x0000006000057812 */ /* 0x000fcc00078ec0ff */
[----:B------:R1:W2:Y:S01]  /*06e0*/  F2I.FTZ.U32.TRUNC.NTZ R13, R12 ;  /* 0x0000000c000d7305 */ /* 0x0002a2000021f000 */
[----:B------:R-:W-:Y:S01]  /*06f0*/  LEA.HI R18, R5, R4, RZ, 0x1b ;  /* 0x0000000405127211 */ /* 0x000fe200078fd8ff */
[----:B0-----:R-:W-:-:S03]  /*0700*/  VIADD R7, R3, 0xffffffe ;  /* 0x0ffffffe03077836 */ /* 0x001fc60000000000 */
[----:B------:R-:W-:Y:S01]  /*0710*/  IABS R24, R18 ;  /* 0x0000001200187213 */ /* 0x000fe20000000000 */
[----:B------:R-:W-:Y:S01]  /*0720*/  IMAD.SHL.U32 R3, R0, 0x10, RZ ;  /* 0x0000001000037824 */ /* 0x000fe200078e00ff */
[C---:B------:R-:W-:Y:S01]  /*0730*/  ISETP.GE.AND P2, PT, R18.reuse, RZ, PT ;  /* 0x000000ff1200720c */ /* 0x040fe20003f46270 */
[C---:B------:R-:W-:Y:S01]  /*0740*/  VIADD R25, R18.reuse, 0xc ;  /* 0x0000000c12197836 */ /* 0x040fe20000000000 */
[----:B------:R-:W0:Y:S01]  /*0750*/  F2I.FTZ.U32.TRUNC.NTZ R7, R7 ;  /* 0x0000000700077305 */ /* 0x000e22000021f000 */
[----:B-1----:R-:W-:Y:S02]  /*0760*/  IMAD.MOV.U32 R12, RZ, RZ, RZ ;  /* 0x000000ffff0c7224 */ /* 0x002fe400078e00ff */
[----:B------:R-:W-:Y:S02]  /*0770*/  VIADD R19, R18, 0x4 ;  /* 0x0000000412137836 */ /* 0x000fe40000000000 */
[----:B--2---:R-:W-:-:S03]  /*0780*/  IMAD.MOV R11, RZ, RZ, -R13 ;  /* 0x000000ffff0b7224 */ /* 0x004fc600078e0a0d */
[----:B------:R-:W-:Y:S01]  /*0790*/  IABS R22, R19 ;  /* 0x0000001300167213 */ /* 0x000fe20000000000 */
[----:B------:R-:W-:-:S04]  /*07a0*/  IMAD R11, R11, R10, RZ ;  /* 0x0000000a0b0b7224 */ /* 0x000fc800078e02ff */
[----:B------:R-:W-:Y:S01]  /*07b0*/  IMAD.HI.U32 R13, R13, R11, R12 ;  /* 0x0000000b0d0d7227 */ /* 0x000fe200078e000c */
[----:B------:R-:W-:-:S03]  /*07c0*/  LOP3.LUT R12, R3, 0x200, RZ, 0xc0, !PT ;  /* 0x00000200030c7812 */ /* 0x000fc600078ec0ff */
[----:B------:R-:W-:Y:S02]  /*07d0*/  IMAD.SHL.U32 R11, R0, 0x40, RZ ;  /* 0x00000040000b7824 */ /* 0x000fe400078e00ff */
[----:B------:R-:W-:-:S04]  /*07e0*/  IMAD.HI.U32 R13, R13, R16, RZ ;  /* 0x000000100d0d7227 */ /* 0x000fc800078e00ff */
[----:B0-----:R-:W-:Y:S02]  /*07f0*/  IMAD.MOV R20, RZ, RZ, -R7 ;  /* 0x000000ffff147224 */ /* 0x001fe400078e0a07 */
[----:B------:R-:W-:Y:S01]  /*0800*/  IMAD.MOV R17, RZ, RZ, -R13 ;  /* 0x000000ffff117224 */ /* 0x000fe200078e0a0d */
[----:B------:R-:W-:Y:S01]  /*0810*/  LOP3.LUT R13, R11, 0x1c0, RZ, 0xc0, !PT ;  /* 0x000001c00b0d7812 */ /* 0x000fe200078ec0ff */
[----:B------:R-:W-:Y:S02]  /*0820*/  IMAD R5, R20, R9, RZ ;  /* 0x0000000914057224 */ /* 0x000fe400078e02ff */
[----:B------:R-:W-:Y:S01]  /*0830*/  IMAD R11, R10, R17, R16 ;  /* 0x000000110a0b7224 */ /* 0x000fe200078e0210 */
[----:B------:R-:W-:Y:S01]  /*0840*/  IADD3 R13, R12, UR4, R13 ;  /* 0x000000040c0d7c10 */ /* 0x000fe2000fffe00d */
[----:B------:R-:W-:Y:S01]  /*0850*/  IMAD.HI.U32 R6, R7, R5, R6 ;  /* 0x0000000507067227 */ /* 0x000fe200078e0006 */
[----:B------:R-:W-:Y:S02]  /*0860*/  IABS R12, R25 ;  /* 0x00000019000c7213 */ /* 0x000fe40000000000 */
[----:B------:R-:W-:Y:S01]  /*0870*/  ISETP.GT.U32.AND P0, PT, R10, R11, PT ;  /* 0x0000000b0a00720c */ /* 0x000fe20003f04070 */
[----:B------:R-:W-:-:S02]  /*0880*/  VIADD R20, R18, 0x8 ;  /* 0x0000000812147836 */ /* 0x000fc40000000000 */
[----:B------:R-:W-:-:S03]  /*0890*/  IMAD.HI.U32 R5, R6, R12, RZ ;  /* 0x0000000c06057227 */ /* 0x000fc600078e00ff */
[----:B------:R-:W-:Y:S01]  /*08a0*/  IABS R17, R20 ;  /* 0x0000001400117213 */ /* 0x000fe20000000000 */
[----:B------:R-:W-:Y:S01]  /*08b0*/  IMAD.MOV R16, RZ, RZ, -R5 ;  /* 0x000000ffff107224 */ /* 0x000fe200078e0a05 */
[----:B------:R-:W-:Y:S01]  /*08c0*/  ISETP.GE.AND P3, PT, R20, RZ, PT ;  /* 0x000000ff1400720c */ /* 0x000fe20003f66270 */
[----:B------:R-:W-:Y:S01]  /*08d0*/  IMAD.HI.U32 R7, R6, R22, RZ ;  /* 0x0000001606077227 */ /* 0x000fe200078e00ff */
[----:B------:R-:W-:-:S03]  /*08e0*/  LOP3.LUT R20, R3, 0x100, RZ, 0xc0, !PT ;  /* 0x0000010003147812 */ /* 0x000fc600078ec0ff */
[----:B------:R-:W-:Y:S01]  /*08f0*/  @!P0 IMAD.IADD R11, R11, 0x1, -R10 ;  /* 0x000000010b0b8824 */ /* 0x000fe200078e0a0a */
[----:B------:R-:W-:Y:S01]  /*0900*/  ISETP.GE.AND P0, PT, R25, RZ, PT ;  /* 0x000000ff1900720c */ /* 0x000fe20003f06270 */
[C---:B------:R-:W-:Y:S02]  /*0910*/  IMAD R12, R9.reuse, R16, R12 ;  /* 0x00000010090c7224 */ /* 0x040fe400078e020c */
[----:B------:R-:W-:Y:S01]  /*0920*/  IMAD.HI.U32 R5, R6, R17, RZ ;  /* 0x0000001106057227 */ /* 0x000fe200078e00ff */
[----:B------:R-:W-:Y:S02]  /*0930*/  ISETP.GT.U32.AND P1, PT, R10, R11, PT ;  /* 0x0000000b0a00720c */ /* 0x000fe40003f24070 */
[----:B------:R-:W-:Y:S01]  /*0940*/  ISETP.GT.U32.AND P6, PT, R9, R12, PT ;  /* 0x0000000c0900720c */ /* 0x000fe20003fc4070 */
[----:B------:R-:W-:Y:S02]  /*0950*/  IMAD.MOV R7, RZ, RZ, -R7 ;  /* 0x000000ffff077224 */ /* 0x000fe400078e0a07 */
[----:B------:R-:W-:-:S02]  /*0960*/  IMAD.MOV R16, RZ, RZ, -R5 ;  /* 0x000000ffff107224 */ /* 0x000fc400078e0a05 */
[----:B------:R-:W-:Y:S01]  /*0970*/  IMAD R22, R9, R7, R22 ;  /* 0x0000000709167224 */ /* 0x000fe200078e0216 */
[----:B------:R-:W-:Y:S01]  /*0980*/  SHF.R.S32.HI R7, RZ, 0x6, R0 ;  /* 0x00000006ff077819 */ /* 0x000fe20000011400 */
[----:B------:R-:W-:-:S03]  /*0990*/  IMAD.HI.U32 R6, R6, R24, RZ ;  /* 0x0000001806067227 */ /* 0x000fc600078e00ff */
[C---:B------:R-:W-:Y:S01]  /*09a0*/  ISETP.GT.U32.AND P4, PT, R9.reuse, R22, PT ;  /* 0x000000160900720c */ /* 0x040fe20003f84070 */
[----:B------:R-:W-:Y:S01]  /*09b0*/  IMAD R16, R9, R16, R17 ;  /* 0x0000001009107224 */ /* 0x000fe200078e0211 */
[----:B------:R-:W-:Y:S01]  /*09c0*/  SGXT R7, R7, 0x1 ;  /* 0x000000010707781a */ /* 0x000fe20000000200 */
[----:B------:R-:W-:Y:S02]  /*09d0*/  IMAD.MOV R6, RZ, RZ, -R6 ;  /* 0x000000ffff067224 */ /* 0x000fe400078e0a06 */
[----:B------:R-:W-:Y:S01]  /*09e0*/  @!P1 IMAD.IADD R11, R11, 0x1, -R10 ;  /* 0x000000010b0b9824 */ /* 0x000fe200078e0a0a */
[C---:B------:R-:W-:Y:S01]  /*09f0*/  ISETP.GT.U32.AND P1, PT, R9.reuse, R16, PT ;  /* 0x000000100900720c */ /* 0x040fe20003f24070 */
[--C-:B------:R-:W-:Y:S01]  /*0a00*/  @!P6 IMAD.IADD R12, R12, 0x1, -R9.reuse ;  /* 0x000000010c0ce824 */ /* 0x100fe200078e0a09 */
[----:B------:R-:W-:Y:S01]  /*0a10*/  SHF.R.S32.HI R10, RZ, 0x2, R0 ;  /* 0x00000002ff0a7819 */ /* 0x000fe20000011400 */
[----:B------:R-:W-:Y:S01]  /*0a20*/  IMAD R24, R9, R6, R24 ;  /* 0x0000000609187224 */ /* 0x000fe200078e0218 */
[----:B------:R-:W-:Y:S01]  /*0a30*/  LOP3.LUT R7, R7, 0x90, RZ, 0xc0, !PT ;  /* 0x0000009007077812 */ /* 0x000fe200078ec0ff */
[C---:B------:R-:W-:Y:S01]  /*0a40*/  IMAD.SHL.U32 R5, R0.reuse, 0x20, RZ ;  /* 0x0000002000057824 */ /* 0x040fe200078e00ff */
[C---:B------:R-:W-:Y:S01]  /*0a50*/  ISETP.GT.U32.AND P6, PT, R9.reuse, R12, PT ;  /* 0x0000000c0900720c */ /* 0x040fe20003fc4070 */
[C---:B------:R-:W-:Y:S01]  /*0a60*/  IMAD.SHL.U32 R6, R0.reuse, 0x2, RZ ;  /* 0x0000000200067824 */ /* 0x040fe200078e00ff */
[----:B------:R-:W-:Y:S01]  /*0a70*/  ISETP.GT.U32.AND P5, PT, R9, R24, PT ;  /* 0x000000180900720c */ /* 0x000fe20003fa4070 */
[----:B------:R-:W-:Y:S01]  /*0a80*/  IMAD.SHL.U32 R17, R0, 0x8, RZ ;  /* 0x0000000800117824 */ /* 0x000fe200078e00ff */
[----:B------:R-:W-:Y:S01]  /*0a90*/  LOP3.LUT R5, R5, 0x60, RZ, 0xc0, !PT ;  /* 0x0000006005057812 */ /* 0x000fe200078ec0ff */
[--C-:B------:R-:W-:Y:S01]  /*0aa0*/  @!P4 IMAD.IADD R22, R22, 0x1, -R9.reuse ;  /* 0x000000011616c824 */ /* 0x100fe200078e0a09 */
[----:B------:R-:W-:Y:S01]  /*0ab0*/  SGXT R10, R10, 0x1 ;  /* 0x000000010a0a781a */ /* 0x000fe20000000200 */
[----:B------:R-:W-:Y:S01]  /*0ac0*/  @!P1 IMAD.IADD R16, R16, 0x1, -R9 ;  /* 0x0000000110109824 */ /* 0x000fe200078e0a09 */
[----:B------:R-:W-:-:S02]  /*0ad0*/  LOP3.LUT R18, R17, 0x30, R6, 0x48, !PT ;  /* 0x0000003011127812 */ /* 0x000fc400078e4806 */
[----:B------:R-:W-:Y:S02]  /*0ae0*/  LOP3.LUT R17, R5, 0x90, R10, 0xf8, !PT ;  /* 0x0000009005117812 */ /* 0x000fe400078ef80a */
[----:B------:R-:W-:Y:S01]  /*0af0*/  ISETP.GT.U32.AND P1, PT, R9, R22, PT ;  /* 0x000000160900720c */ /* 0x000fe20003f24070 */
[--C-:B------:R-:W-:Y:S01]  /*0b00*/  @!P6 IMAD.IADD R12, R12, 0x1, -R9.reuse ;  /* 0x000000010c0ce824 */ /* 0x100fe200078e0a09 */
[--C-:B------:R-:W-:Y:S01]  /*0b10*/  LOP3.LUT R17, R17, 0x10, R6.reuse, 0x78, !PT ;  /* 0x0000001011117812 */ /* 0x100fe200078e7806 */
[----:B------:R-:W-:Y:S01]  /*0b20*/  @!P5 IMAD.IADD R24, R24, 0x1, -R9 ;  /* 0x000000011818d824 */ /* 0x000fe200078e0a09 */
[----:B------:R-:W-:Y:S01]  /*0b30*/  LOP3.LUT R6, R7, 0x7e, R6, 0x78, !PT ;  /* 0x0000007e07067812 */ /* 0x000fe200078e7806 */
[----:B------:R-:W-:Y:S01]  /*0b40*/  IMAD.IADD R7, R18, 0x1, R13 ;  /* 0x0000000112077824 */ /* 0x000fe200078e020d */
[----:B------:R-:W-:Y:S01]  /*0b50*/  ISETP.GE.AND P6, PT, R19, RZ, PT ;  /* 0x000000ff1300720c */ /* 0x000fe20003fc6270 */
[----:B------:R-:W0:Y:S01]  /*0b60*/  LDC R13, c[0x0][0x240] ;  /* 0x00009000ff0d7b82 */ /* 0x000e220000000800 */
[C---:B------:R-:W-:Y:S01]  /*0b70*/  ISETP.GT.U32.AND P5, PT, R9.reuse, R16, PT ;  /* 0x000000100900720c */ /* 0x040fe20003fa4070 */
[----:B------:R-:W-:Y:S01]  /*0b80*/  @!P0 IMAD.MOV R12, RZ, RZ, -R12 ;  /* 0x000000ffff0c8224 */ /* 0x000fe200078e0a0c */
[----:B------:R-:W-:-:S02]  /*0b90*/  ISETP.GT.U32.AND P4, PT, R9, R24, PT ;  /* 0x000000180900720c */ /* 0x000fc40003f84070 */
[----:B------:R-:W-:Y:S01]  /*0ba0*/  LOP3.LUT R10, R8, 0x8, RZ, 0xfc, !PT ;  /* 0x00000008080a7812 */ /* 0x000fe200078efcff */
[--C-:B------:R-:W-:Y:S01]  /*0bb0*/  @!P1 IMAD.IADD R22, R22, 0x1, -R9.reuse ;  /* 0x0000000116169824 */ /* 0x100fe200078e0a09 */
[----:B------:R-:W-:Y:S01]  /*0bc0*/  ISETP.NE.AND P1, PT, R15, RZ, PT ;  /* 0x000000ff0f00720c */ /* 0x000fe20003f25270 */
[----:B------:R-:W1:Y:S01]  /*0bd0*/  LDC.64 R18, c[0x0][0x218] ;  /* 0x00008600ff127b82 */ /* 0x000e620000000a00 */
[----:B------:R-:W-:Y:S01]  /*0be0*/  LOP3.LUT R15, RZ, R15, RZ, 0x33, !PT ;  /* 0x0000000fff0f7212 */ /* 0x000fe200078e33ff */
[----:B------:R-:W-:Y:S01]  /*0bf0*/  IMAD R35, R10, R37, RZ ;  /* 0x000000250a237224 */ /* 0x000fe200078e02ff */
[----:B------:R-:W-:Y:S01]  /*0c00*/  IADD3 R20, R17, UR4, R20 ;  /* 0x0000000411147c10 */ /* 0x000fe2000fffe014 */
[----:B------:R-:W-:Y:S01]  /*0c10*/  @!P6 IMAD.MOV R22, RZ, RZ, -R22 ;  /* 0x000000ffff16e224 */ /* 0x000fe200078e0a16 */
[C---:B------:R-:W-:Y:S01]  /*0c20*/  SEL R12, R15.reuse, R12, !P1 ;  /* 0x0000000c0f0c7207 */ /* 0x040fe20004800000 */
[--C-:B------:R-:W-:Y:S01]  /*0c30*/  @!P5 IMAD.IADD R16, R16, 0x1, -R9.reuse ;  /* 0x000000011010d824 */ /* 0x100fe200078e0a09 */
[----:B------:R-:W-:Y:S01]  /*0c40*/  ISETP.GE.AND P5, PT, R2, RZ, PT ;  /* 0x000000ff0200720c */ /* 0x000fe20003fa6270 */
[----:B------:R-:W-:Y:S01]  /*0c50*/  @!P4 IMAD.IADD R24, R24, 0x1, -R9 ;  /* 0x000000011818c824 */ /* 0x000fe200078e0a09 */
[----:B------:R-:W-:Y:S01]  /*0c60*/  SEL R22, R15, R22, !P1 ;  /* 0x000000160f167207 */ /* 0x000fe20004800000 */
[----:B------:R-:W-:Y:S01]  /*0c70*/  @!P3 IMAD.MOV R16, RZ, RZ, -R16 ;  /* 0x000000ffff10b224 */ /* 0x000fe200078e0a10 */
[----:B------:R-:W-:Y:S01]  /*0c80*/  ISETP.NE.AND P4, PT, R14, RZ, PT ;  /* 0x000000ff0e00720c */ /* 0x000fe20003f85270 */
[----:B------:R-:W-:Y:S01]  /*0c90*/  @!P2 IMAD.MOV R24, RZ, RZ, -R24 ;  /* 0x000000ffff18a224 */ /* 0x000fe200078e0a18 */
[----:B------:R-:W-:-:S02]  /*0ca0*/  LOP3.LUT R28, R6, 0x20, RZ, 0x3c, !PT ;  /* 0x00000020061c7812 */ /* 0x000fc400078e3cff */
[C---:B------:R-:W-:Y:S01]  /*0cb0*/  SEL R16, R15.reuse, R16, !P1 ;  /* 0x000000100f107207 */ /* 0x040fe20004800000 */
[-C--:B0-----:R-:W-:Y:S01]  /*0cc0*/  IMAD R27, R22, R13.reuse, RZ ;  /* 0x0000000d161b7224 */ /* 0x081fe200078e02ff */
[----:B------:R-:W-:Y:S01]  /*0cd0*/  SEL R15, R15, R24, !P1 ;  /* 0x000000180f0f7207 */ /* 0x000fe20004800000 */
[----:B------:R-:W0:Y:S01]  /*0ce0*/  LDC R22, c[0x0][0x23c] ;  /* 0x00008f00ff167b82 */ /* 0x000e220000000800 */
[-C--:B------:R-:W-:Y:S01]  /*0cf0*/  IMAD R41, R12, R13.reuse, RZ ;  /* 0x0000000d0c297224 */ /* 0x080fe200078e02ff */
[----:B------:R-:W-:Y:S01]  /*0d00*/  LOP3.LUT R12, R8, 0x10, RZ, 0xfc, !PT ;  /* 0x00000010080c7812 */ /* 0x000fe200078efcff */
[----:B------:R-:W-:Y:S02]  /*0d10*/  @!P5 IMAD.MOV R11, RZ, RZ, -R11 ;  /* 0x000000ffff0bd224 */ /* 0x000fe400078e0a0b */
[-C--:B------:R-:W-:Y:S01]  /*0d20*/  IMAD R16, R16, R13.reuse, RZ ;  /* 0x0000000d10107224 */ /* 0x080fe200078e02ff */
[----:B------:R-:W-:Y:S01]  /*0d30*/  @!P4 LOP3.LUT R11, RZ, R14, RZ, 0x33, !PT ;  /* 0x0000000eff0bc212 */ /* 0x000fe200078e33ff */
[----:B------:R-:W-:Y:S01]  /*0d40*/  IMAD R15, R15, R13, RZ ;  /* 0x0000000d0f0f7224 */ /* 0x000fe200078e02ff */
[----:B------:R-:W-:Y:S01]  /*0d50*/  LOP3.LUT R14, R8, 0x18, RZ, 0xfc, !PT ;  /* 0x00000018080e7812 */ /* 0x000fe200078efcff */
[-C--:B------:R-:W-:Y:S01]  /*0d60*/  IMAD R12, R12, R37.reuse, RZ ;  /* 0x000000250c0c7224 */ /* 0x080fe200078e02ff */
[-C--:B-1----:R-:W-:Y:S01]  /*0d70*/  LEA R40, P0, R41, R18.reuse, 0x1 ;  /* 0x0000001229287211 */ /* 0x082fe200078008ff */
[----:B------:R-:W-:Y:S01]  /*0d80*/  IMAD R11, R11, UR5, RZ ;  /* 0x000000050b0b7c24 */ /* 0x000fe2000f8e02ff */
[-C--:B------:R-:W-:Y:S01]  /*0d90*/  LEA R8, P1, R16, R18.reuse, 0x1 ;  /* 0x0000001210087211 */ /* 0x080fe200078208ff */
[----:B------:R-:W-:Y:S01]  /*0da0*/  IMAD R14, R14, R37, RZ ;  /* 0x000000250e0e7224 */ /* 0x000fe200078e02ff */
[-C--:B------:R-:W-:Y:S01]  /*0db0*/  LEA R10, P2, R27, R18.reuse, 0x1 ;  /* 0x000000121b0a7211 */ /* 0x080fe200078408ff */
[----:B------:R-:W-:Y:S01]  /*0dc0*/  IMAD.SHL.U32 R37, R37, 0x20, RZ ;  /* 0x0000002025257824 */ /* 0x000fe200078e00ff */
[----:B------:R-:W-:Y:S01]  /*0dd0*/  LEA R18, P3, R15, R18, 0x1 ;  /* 0x000000120f127211 */ /* 0x000fe200078608ff */
[----:B------:R-:W-:Y:S01]  /*0de0*/  IMAD.WIDE R42, R11, 0x2, RZ ;  /* 0x000000020b2a7825 */ /* 0x000fe200078e02ff */
[-C--:B------:R-:W-:Y:S01]  /*0df0*/  LEA.HI.X.SX32 R41, R41, R19.reuse, 0x1, P0 ;  /* 0x0000001329297211 */ /* 0x080fe200000f0eff */
[----:B------:R-:W-:Y:S01]  /*0e00*/  ULDC UR5, c[0x0][0x230] ;  /* 0x00008c0000057ab9 */ /* 0x000fe20000000800 */
[----:B------:R-:W-:-:S02]  /*0e10*/  LEA.HI.X.SX32 R39, R16, R19, 0x1, P1 ;  /* 0x0000001310277211 */ /* 0x000fc400008f0eff */
[-C--:B------:R-:W-:Y:S02]  /*0e20*/  LEA.HI.X.SX32 R27, R27, R19.reuse, 0x1, P2 ;  /* 0x000000131b1b7211 */ /* 0x080fe400010f0eff */
[----:B------:R-:W-:Y:S01]  /*0e30*/  LEA.HI.X.SX32 R9, R15, R19, 0x1, P3 ;  /* 0x000000130f097211 */ /* 0x000fe200018f0eff */
[----:B0-----:R-:W-:Y:S01]  /*0e40*/  IMAD R21, R21, R22, RZ ;  /* 0x0000001615157224 */ /* 0x001fe200078e02ff */
[----:B------:R-:W-:Y:S01]  /*0e50*/  LEA R29, P0, R14, UR8, 0x1 ;  /* 0x000000080e1d7c11 */ /* 0x000fe2000f8008ff */
[----:B------:R-:W-:Y:S01]  /*0e60*/  IMAD.SHL.U32 R22, R22, 0x20, RZ ;  /* 0x0000002016167824 */ /* 0x000fe200078e00ff */
[----:B------:R-:W-:Y:S02]  /*0e70*/  LEA R30, P1, R12, UR8, 0x1 ;  /* 0x000000080c1e7c11 */ /* 0x000fe4000f8208ff */
[----:B------:R-:W-:Y:S02]  /*0e80*/  LEA R31, P2, R35, UR8, 0x1 ;  /* 0x00000008231f7c11 */ /* 0x000fe4000f8408ff */
[----:B------:R-:W-:-:S02]  /*0e90*/  LEA R32, P3, R36, UR8, 0x1 ;  /* 0x0000000824207c11 */ /* 0x000fc4000f8608ff */
[----:B------:R-:W-:Y:S02]  /*0ea0*/  LEA.HI.X.SX32 R33, R14, UR9, 0x1, P0 ;  /* 0x000000090e217c11 */ /* 0x000fe400080f0eff */
[----:B------:R-:W-:Y:S02]  /*0eb0*/  CS2R R14, SRZ ;  /* 0x00000000000e7805 */ /* 0x000fe4000001ff00 */
[----:B------:R-:W-:Y:S02]  /*0ec0*/  LEA.HI.X.SX32 R34, R12, UR9, 0x1, P1 ;  /* 0x000000090c227c11 */ /* 0x000fe400088f0eff */
[----:B------:R-:W-:Y:S02]  /*0ed0*/  CS2R R12, SRZ ;  /* 0x00000000000c7805 */ /* 0x000fe4000001ff00 */
[----:B------:R-:W-:Y:S02]  /*0ee0*/  LEA.HI.X.SX32 R35, R35, UR9, 0x1, P2 ;  /* 0x0000000923237c11 */ /* 0x000fe400090f0eff */
[----:B------:R-:W-:-:S07]  /*0ef0*/  LEA.HI.X.SX32 R36, R36, UR9, 0x1, P3 ;  /* 0x0000000924247c11 */ /* 0x000fce00098f0eff */
.L_x_1:
[----:B------:R-:W-:Y:S02]  /*0f00*/  SHF.R.U32.HI R11, RZ, 0x4, R0 ;  /* 0x00000004ff0b7819 */ /* 0x000fe40000011600 */
[----:B------:R-:W-:Y:S02]  /*0f10*/  IADD3 R24, P1, R42, R32, RZ ;  /* 0x000000202a187210 */ /* 0x000fe40007f3e0ff */
[----:B------:R-:W-:Y:S02]  /*0f20*/  SGXT.U32 R11, R11, 0x3 ;  /* 0x000000030b0b781a */ /* 0x000fe40000000000 */
[----:B------:R-:W-:Y:S01]  /*0f30*/  PRMT R26, RZ, 0x7610, R26 ;  /* 0x00007610ff1a7816 */ /* 0x000fe2000000001a */
[----:B------:R-:W-:Y:S01]  /*0f40*/  IMAD.X R25, R43, 0x1, R36, P1 ;  /* 0x000000012b197824 */ /* 0x000fe200008e0624 */
[C---:B------:R-:W-:Y:S02]  /*0f50*/  ISETP.GE.AND P0, PT, R11.reuse, UR5, PT ;  /* 0x000000050b007c0c */ /* 0x040fe4000bf06270 */
[----:B------:R-:W-:-:S04]  /*0f60*/  LOP3.LUT R16, R11, 0x8, RZ, 0xfc, !PT ;  /* 0x000000080b107812 */ /* 0x000fc800078efcff */
[----:B------:R-:W-:Y:S02]  /*0f70*/  ISETP.GE.AND P1, PT, R16, UR5, PT ;  /* 0x0000000510007c0c */ /* 0x000fe4000bf26270 */
[----:B------:R-:W-:-:S05]  /*0f80*/  PRMT R38, RZ, 0x7610, R38 ;  /* 0x00007610ff267816 */ /* 0x000fca0000000026 */
[----:B------:R0:W2:Y:S01]  /*0f90*/  @!P0 LDG.E.U16 R26, desc[UR6][R24.64] ;  /* 0x00000006181a8981 */ /* 0x0000a2000c1e1500 */
[----:B------:R-:W-:Y:S02]  /*0fa0*/  IADD3 R44, P0, R42, R31, RZ ;  /* 0x0000001f2a2c7210 */ /* 0x000fe40007f1e0ff */
[----:B------:R-:W-:-:S03]  /*0fb0*/  LOP3.LUT R16, R11, 0x10, RZ, 0xfc, !PT ;  /* 0x000000100b107812 */ /* 0x000fc600078efcff */
[----:B------:R-:W-:Y:S01]  /*0fc0*/  IMAD.X R45, R43, 0x1, R35, P0 ;  /* 0x000000012b2d7824 */ /* 0x000fe200000e0623 */
[----:B------:R-:W-:-:S04]  /*0fd0*/  ISETP.GE.AND P2, PT, R16, UR5, PT ;  /* 0x0000000510007c0c */ /* 0x000fc8000bf46270 */
[----:B------:R1:W3:Y:S01]  /*0fe0*/  @!P1 LDG.E.U16 R38, desc[UR6][R44.64] ;  /* 0x000000062c269981 */ /* 0x0002e2000c1e1500 */
[----:B------:R-:W-:Y:S02]  /*0ff0*/  LOP3.LUT R11, R11, 0x18, RZ, 0xfc, !PT ;  /* 0x000000180b0b7812 */ /* 0x000fe400078efcff */
[C---:B------:R-:W-:Y:S02]  /*1000*/  IADD3 R16, P0, R42.reuse, R30, RZ ;  /* 0x0000001e2a107210 */ /* 0x040fe40007f1e0ff */
[----:B------:R-:W-:Y:S02]  /*1010*/  ISETP.GE.AND P1, PT, R11, UR5, PT ;  /* 0x000000050b007c0c */ /* 0x000fe4000bf26270 */
[----:B------:R-:W-:Y:S01]  /*1020*/  PRMT R19, RZ, 0x7610, R19 ;  /* 0x00007610ff137816 */ /* 0x000fe20000000013 */
[----:B------:R-:W-:Y:S01]  /*1030*/  IMAD.X R17, R43, 0x1, R34, P0 ;  /* 0x000000012b117824 */ /* 0x000fe200000e0622 */
[----:B0-----:R-:W-:Y:S02]  /*1040*/  IADD3 R24, P0, R42, R29, RZ ;  /* 0x0000001d2a187210 */ /* 0x001fe40007f1e0ff */
[----:B-1----:R-:W-:-:S02]  /*1050*/  PRMT R45, RZ, 0x7610, R45 ;  /* 0x00007610ff2d7816 */ /* 0x002fc4000000002d */
[----:B------:R-:W4:Y:S01]  /*1060*/  @!P2 LDG.E.U16 R19, desc[UR6][R16.64] ;  /* 0x000000061013a981 */ /* 0x000f22000c1e1500 */
[----:B------:R-:W-:Y:S01]  /*1070*/  IMAD.X R25, R43, 0x1, R33, P0 ;  /* 0x000000012b197824 */ /* 0x000fe200000e0621 */
[----:B------:R-:W-:-:S04]  /*1080*/  LOP3.LUT R11, R0, 0x1f, RZ, 0xc0, !PT ;  /* 0x0000001f000b7812 */ /* 0x000fc800078ec0ff */
[----:B------:R0:W5:Y:S01]  /*1090*/  @!P1 LDG.E.U16 R45, desc[UR6][R24.64] ;  /* 0x00000006182d9981 */ /* 0x000162000c1e1500 */
[----:B------:R-:W-:Y:S01]  /*10a0*/  BAR.SYNC.DEFER_BLOCKING 0x0 ;  /* 0x0000000000007b1d */ /* 0x000fe20000010000 */
[----:B------:R-:W-:Y:S01]  /*10b0*/  ISETP.GE.AND P2, PT, R11, UR5, PT ;  /* 0x000000050b007c0c */ /* 0x000fe2000bf46270 */
[--C-:B0-----:R-:W-:Y:S01]  /*10c0*/  IMAD.MOV.U32 R24, RZ, RZ, R18.reuse ;  /* 0x000000ffff187224 */ /* 0x101fe200078e0012 */
[----:B------:R-:W-:Y:S01]  /*10d0*/  PRMT R18, RZ, 0x7610, R18 ;  /* 0x00007610ff127816 */ /* 0x000fe20000000012 */
[----:B------:R-:W-:Y:S01]  /*10e0*/  IMAD.MOV.U32 R25, RZ, RZ, R9 ;  /* 0x000000ffff197224 */ /* 0x000fe200078e0009 */
[----:B------:R-:W-:Y:S01]  /*10f0*/  PRMT R44, RZ, 0x7610, R44 ;  /* 0x00007610ff2c7816 */ /* 0x000fe2000000002c */
[----:B------:R-:W-:-:S08]  /*1100*/  IMAD.WIDE R16, R21, 0x2, R24 ;  /* 0x0000000215107825 */ /* 0x000fd000078e0218 */
[----:B------:R0:W5:Y:S02]  /*1110*/  @!P2 LDG.E.U16 R44, desc[UR6][R16.64] ;  /* 0x00000006102ca981 */ /* 0x000164000c1e1500 */
[----:B0-----:R-:W-:Y:S02]  /*1120*/  PRMT R17, RZ, 0x7610, R17 ;  /* 0x00007610ff117816 */ /* 0x001fe40000000011 */
[----:B--2---:R0:W-:Y:S02]  /*1130*/  STS.U16 [R6+UR4], R26 ;  /* 0x0000001a06007988 */ /* 0x0041e40008000404 */
[----:B0-----:R-:W-:Y:S02]  /*1140*/  IMAD.MOV.U32 R26, RZ, RZ, R10 ;  /* 0x000000ffff1a7224 */ /* 0x001fe400078e000a */
[----:B---3--:R0:W-:Y:S02]  /*1150*/  STS.U16 [R6+UR4+0x100], R38 ;  /* 0x0001002606007988 */ /* 0x0081e40008000404 */
[----:B------:R-:W-:-:S05]  /*1160*/  IMAD.WIDE R10, R21, 0x2, R26 ;  /* 0x00000002150a7825 */ /* 0x000fca00078e021a */
[----:B------:R1:W2:Y:S01]  /*1170*/  @!P2 LDG.E.U16 R18, desc[UR6][R10.64] ;  /* 0x000000060a12a981 */ /* 0x0002a2000c1e1500 */
[----:B0-----:R-:W-:-:S04]  /*1180*/  IMAD.MOV.U32 R38, RZ, RZ, R8 ;  /* 0x000000ffff267224 */ /* 0x001fc800078e0008 */
[----:B------:R-:W-:Y:S01]  /*1190*/  IMAD.WIDE R8, R21, 0x2, R38 ;  /* 0x0000000215087825 */ /* 0x000fe200078e0226 */
[----:B-1----:R-:W-:-:S06]  /*11a0*/  PRMT R11, RZ, 0x7610, R11 ;  /* 0x00007610ff0b7816 */ /* 0x002fcc000000000b */
[----:B------:R0:W3:Y:S02]  /*11b0*/  @!P2 LDG.E.U16 R11, desc[UR6][R8.64] ;  /* 0x00000006080ba981 */ /* 0x0000e4000c1e1500 */
[----:B0-----:R-:W-:-:S05]  /*11c0*/  IMAD.WIDE R8, R21, 0x2, R40 ;  /* 0x0000000215087825 */ /* 0x001fca00078e0228 */
[----:B------:R-:W2:Y:S04]  /*11d0*/  @!P2 LDG.E.U16 R17, desc[UR6][R8.64] ;  /* 0x000000060811a981 */ /* 0x000ea8000c1e1500 */
[----:B----4-:R-:W-:Y:S04]  /*11e0*/  STS.U16 [R6+UR4+0x200], R19 ;  /* 0x0002001306007988 */ /* 0x010fe80008000404 */
[----:B-----5:R-:W-:Y:S04]  /*11f0*/  STS.U16 [R6+UR4+0x300], R45 ;  /* 0x0003002d06007988 */ /* 0x020fe80008000404 */
[----:B------:R-:W-:Y:S01]  /*1200*/  STS.U16 [R6+UR4+0x400], R44 ;  /* 0x0004002c06007988 */ /* 0x000fe20008000404 */
[----:B------:R-:W-:-:S05]  /*1210*/  VIADD R23, R23, 0xffffffff ;  /* 0xffffffff17177836 */ /* 0x000fca0000000000 */
[----:B------:R-:W-:Y:S01]  /*1220*/  ISETP.NE.U32.AND P0, PT, R23, RZ, PT ;  /* 0x000000ff1700720c */ /* 0x000fe20003f05070 */
[----:B------:R-:W-:Y:S01]  /*1230*/  IMAD.WIDE R38, R22, 0x2, R38 ;  /* 0x0000000216267825 */ /* 0x000fe200078e0226 */
[----:B------:R-:W-:-:S03]  /*1240*/  UIADD3 UR5, UR5, -0x20, URZ ;  /* 0xffffffe005057890 */ /* 0x000fc6000fffe03f */
[----:B------:R-:W-:-:S04]  /*1250*/  IMAD.WIDE R26, R22, 0x2, R26 ;  /* 0x00000002161a7825 */ /* 0x000fc800078e021a */
[----:B------:R-:W-:-:S04]  /*1260*/  IMAD.WIDE R40, R22, 0x2, R40 ;  /* 0x0000000216287825 */ /* 0x000fc800078e0228 */
[----:B------:R-:W-:Y:S01]  /*1270*/  IMAD.WIDE R42, R37, 0x2, R42 ;  /* 0x00000002252a7825 */ /* 0x000fe200078e022a */
[----:B---3--:R-:W-:Y:S04]  /*1280*/  STS.U16 [R6+UR4+0x600], R11 ;  /* 0x0006000b06007988 */ /* 0x008fe80008000404 */
[----:B--2---:R-:W-:Y:S04]  /*1290*/  STS.U16 [R28+UR4+0x500], R18 ;  /* 0x000500121c007988 */ /* 0x004fe80008000404 */
[----:B------:R-:W-:Y:S01]  /*12a0*/  STS.U16 [R28+UR4+0x700], R17 ;  /* 0x000700111c007988 */ /* 0x000fe20008000404 */
[----:B------:R-:W-:Y:S06]  /*12b0*/  BAR.SYNC.DEFER_BLOCKING 0x0 ;  /* 0x0000000000007b1d */ /* 0x000fec0000010000 */
[----:B------:R-:W-:Y:S04]  /*12c0*/  LDSM.16.MT88.4 R16, [R20] ;  /* 0x000000001410783b */ /* 0x000fe80000004200 */
[----:B------:R-:W0:Y:S02]  /*12d0*/  LDSM.16.M88.4 R8, [R7+0x400] ;  /* 0x000400000708783b */ /* 0x000e240000000200 */
[----:B0-----:R-:W-:Y:S02]  /*12e0*/  HMMA.16816.F32.BF16 R12, R16, R8, R12 ;  /* 0x00000008100c723c */ /* 0x001fe4000004180c */
[----:B------:R-:W0:Y:S05]  /*12f0*/  LDSM.16.MT88.4 R16, [R20+0x200] ;  /* 0x000200001410783b */ /* 0x000e2a0000004200 */
[----:B------:R-:W-:-:S15]  /*1300*/  IMAD.MOV.U32 R8, RZ, RZ, R38 ;  /* 0x000000ffff087224 */ /* 0x000fde00078e0026 */
[----:B------:R-:W-:-:S02]  /*1310*/  NOP ;  /* 0x0000000000007918 */ /* 0x000fc40000000000 */
[----:B0-----:R-:W-:Y:S07]  /*1320*/  HMMA.16816.F32.BF16 R12, R16, R10, R12 ;  /* 0x0000000a100c723c */ /* 0x001fee000004180c */
[----:B------:R-:W-:-:S04]  /*1330*/  IMAD.WIDE R18, R22, 0x2, R24 ;  /* 0x0000000216127825 */ /* 0x000fc800078e0218 */
[----:B------:R-:W-:Y:S02]  /*1340*/  IMAD.MOV.U32 R10, RZ, RZ, R26 ;  /* 0x000000ffff0a7224 */ /* 0x000fe400078e001a */
[----:B------:R-:W-:Y:S01]  /*1350*/  IMAD.MOV.U32 R9, RZ, RZ, R19 ;  /* 0x000000ffff097224 */ /* 0x000fe200078e0013 */
[----:B------:R-:W-:Y:S10]  /*1360*/  @P0 BRA `(.L_x_1) ;  /* 0xfffffff800e40947 */ /* 0x000ff4000383ffff */
[----:B------:R-:W-:Y:S02]  /*1370*/  F2FP.BF16.F32.PACK_AB R6, R15, R14 ;  /* 0x0000000e0f06723e */ /* 0x000fe400000010ff */
[----:B------:R-:W-:-:S07]  /*1380*/  F2FP.BF16.F32.PACK_AB R12, R13, R12 ;  /* 0x0000000c0d0c723e */ /* 0x000fce00000010ff */
.L_x_0:
[----:B------:R-:W0:Y:S08]  /*1390*/  S2UR UR5, SR_CgaCtaId ;  /* 0x00000000000579c3 */ /* 0x000e300000008800 */
[----:B------:R-:W-:Y:S01]  /*13a0*/  BAR.SYNC.DEFER_BLOCKING 0x0 ;  /* 0x0000000000007b1d */ /* 0x000fe20000010000 */
[--C-:B------:R-:W-:Y:S02]  /*13b0*/  LOP3.LUT R5, R5, 0x1c, R0.reuse, 0xf8, !PT ;  /* 0x0000001c05057812 */ /* 0x100fe400078ef800 */
[----:B------:R-:W-:-:S02]  /*13c0*/  SHF.R.U32.HI R8, RZ, 0x4, R0 ;  /* 0x00000004ff087819 */ /* 0x000fc40000011600 */
[----:B------:R-:W-:Y:S01]  /*13d0*/  LOP3.LUT R3, R3, 0x180, RZ, 0xc0, !PT ;  /* 0x0000018003037812 */ /* 0x000fe200078ec0ff */
[----:B------:R-:W-:Y:S01]  /*13e0*/  UMOV UR4, 0x400 ;  /* 0x0000040000047882 */ /* 0x000fe20000000000 */
[----:B------:R-:W-:Y:S01]  /*13f0*/  LOP3.LUT R10, R0, 0x1f, RZ, 0xc0, !PT ;  /* 0x0000001f000a7812 */ /* 0x000fe200078ec0ff */
[----:B------:R-:W-:Y:S01]  /*1400*/  ULDC.64 UR8, c[0x0][0x228] ;  /* 0x00008a0000087ab9 */ /* 0x000fe20000000a00 */
[--C-:B------:R-:W-:Y:S02]  /*1410*/  LOP3.LUT R5, R5, 0x2, R8.reuse, 0xf8, !PT ;  /* 0x0000000205057812 */ /* 0x100fe400078ef808 */
[----:B------:R-:W-:Y:S01]  /*1420*/  PRMT R8, R12, 0x7632, R8 ;  /* 0x000076320c087816 */ /* 0x000fe20000000008 */
[----:B------:R-:W-:Y:S01]  /*1430*/  IMAD R9, R10, 0x4, R3 ;  /* 0x000000040a097824 */ /* 0x000fe200078e0203 */
[C---:B------:R-:W-:Y:S02]  /*1440*/  PRMT R10, R6.reuse, 0x7610, R10 ;  /* 0x00007610060a7816 */ /* 0x040fe4000000000a */
[----:B------:R-:W-:-:S02]  /*1450*/  PRMT R13, R6, 0x7632, R13 ;  /* 0x00007632060d7816 */ /* 0x000fc4000000000d */
[C---:B------:R-:W-:Y:S02]  /*1460*/  LOP3.LUT R3, R5.reuse, 0x40, RZ, 0x3c, !PT ;  /* 0x0000004005037812 */ /* 0x040fe400078e3cff */
[C---:B------:R-:W-:Y:S02]  /*1470*/  LOP3.LUT R6, R5.reuse, 0x20, RZ, 0x3c, !PT ;  /* 0x0000002005067812 */ /* 0x040fe400078e3cff */
[----:B------:R-:W-:Y:S01]  /*1480*/  LOP3.LUT R7, R5, 0x60, RZ, 0x3c, !PT ;  /* 0x0000006005077812 */ /* 0x000fe200078e3cff */
[----:B0-----:R-:W-:Y:S01]  /*1490*/  ULEA UR4, UR5, UR4, 0x18 ;  /* 0x0000000405047291 */ /* 0x001fe2000f8ec03f */
[--C-:B------:R-:W-:Y:S02]  /*14a0*/  LOP3.LUT R9, R9, 0x60, R0.reuse, 0x78, !PT ;  /* 0x0000006009097812 */ /* 0x100fe400078e7800 */
[----:B------:R-:W-:Y:S02]  /*14b0*/  SHF.R.U32.HI R11, RZ, 0x4, R0 ;  /* 0x00000004ff0b7819 */ /* 0x000fe40000011600 */
[----:B------:R-:W-:Y:S01]  /*14c0*/  ISETP.GE.AND P0, PT, R2, UR8, PT ;  /* 0x0000000802007c0c */ /* 0x000fe2000bf06270 */
[----:B------:R-:W-:Y:S01]  /*14d0*/  ULDC UR8, c[0x0][0x248] ;  /* 0x0000920000087ab9 */ /* 0x000fe20000000800 */
[----:B------:R-:W-:-:S02]  /*14e0*/  SGXT.U32 R11, R11, 0x3 ;  /* 0x000000030b0b781a */ /* 0x000fc40000000000 */
[----:B------:R-:W-:Y:S02]  /*14f0*/  STS.U16 [R5+UR4], R12 ;  /* 0x0000000c05007988 */ /* 0x000fe40008000404 */
[C---:B------:R-:W-:Y:S02]  /*1500*/  LOP3.LUT R0, R4.reuse, R11, RZ, 0xfc, !PT ;  /* 0x0000000b04007212 */ /* 0x040fe400078efcff */
[----:B------:R0:W-:Y:S01]  /*1510*/  STS.U16 [R3+UR4+0x100], R8 ;  /* 0x0001000803007988 */ /* 0x0001e20008000404 */
[----:B------:R-:W-:Y:S02]  /*1520*/  LOP3.LUT R4, R4, 0x8, R11, 0xfe, !PT ;  /* 0x0000000804047812 */ /* 0x000fe400078efe0b */
[----:B------:R-:W-:Y:S01]  /*1530*/  ISETP.LT.AND P1, PT, R0, UR9, !P0 ;  /* 0x0000000900007c0c */ /* 0x000fe2000c721270 */
[----:B------:R1:W-:Y:S01]  /*1540*/  STS.U16 [R6+UR4+0x80], R10 ;  /* 0x0000800a06007988 */ /* 0x0003e20008000404 */
[----:B------:R-:W-:-:S03]  /*1550*/  ISETP.LT.AND P0, PT, R4, UR9, !P0 ;  /* 0x0000000904007c0c */ /* 0x000fc6000c701270 */
[----:B------:R-:W-:Y:S01]  /*1560*/  STS.U16 [R7+UR4+0x180], R13 ;  /* 0x0001800d07007988 */ /* 0x000fe20008000404 */
[----:B0-----:R-:W-:Y:S01]  /*1570*/  IMAD R3, R0, UR8, RZ ;  /* 0x0000000800037c24 */ /* 0x001fe2000f8e02ff */
[----:B------:R-:W-:Y:S01]  /*1580*/  BAR.SYNC.DEFER_BLOCKING 0x0 ;  /* 0x0000000000007b1d */ /* 0x000fe20000010000 */
[----:B------:R-:W-:-:S05]  /*1590*/  IMAD R0, R4, UR8, RZ ;  /* 0x0000000804007c24 */ /* 0x000fca000f8e02ff */
[----:B------:R-:W0:Y:S01]  /*15a0*/  LDS R9, [R9+UR4] ;  /* 0x0000000409097984 */ /* 0x000e220008000800 */
[----:B------:R-:W-:Y:S02]  /*15b0*/  ULDC UR4, c[0x0][0x244] ;  /* 0x0000910000047ab9 */ /* 0x000fe40000000800 */
[----:B------:R-:W-:Y:S01]  /*15c0*/  IMAD R2, R2, UR4, RZ ;  /* 0x0000000402027c24 */ /* 0x000fe2000f8e02ff */
[----:B------:R-:W-:-:S04]  /*15d0*/  ULDC.64 UR4, c[0x0][0x220] ;  /* 0x0000880000047ab9 */ /* 0x000fc80000000a00 */
[----:B------:R-:W-:-:S04]  /*15e0*/  LEA R5, P2, R2, UR4, 0x1 ;  /* 0x0000000402057c11 */ /* 0x000fc8000f8408ff */
[----:B-1----:R-:W-:Y:S02]  /*15f0*/  LEA.HI.X.SX32 R6, R2, UR5, 0x1, P2 ;  /* 0x0000000502067c11 */ /* 0x002fe400090f0eff */
[CC--:B------:R-:W-:Y:S02]  /*1600*/  LEA R2, P2, R3.reuse, R5.reuse, 0x1 ;  /* 0x0000000503027211 */ /* 0x0c0fe400078408ff */
[C---:B------:R-:W-:Y:S02]  /*1610*/  LEA R4, P3, R0.reuse, R5, 0x1 ;  /* 0x0000000500047211 */ /* 0x040fe400078608ff */
[-C--:B------:R-:W-:Y:S02]  /*1620*/  LEA.HI.X.SX32 R3, R3, R6.reuse, 0x1, P2 ;  /* 0x0000000603037211 */ /* 0x080fe400010f0eff */
[----:B------:R-:W-:-:S03]  /*1630*/  LEA.HI.X.SX32 R5, R0, R6, 0x1, P3 ;  /* 0x0000000600057211 */ /* 0x000fc600018f0eff */
[----:B0-----:R0:W-:Y:S01]  /*1640*/  @P1 STG.E.U16 desc[UR6][R2.64], R9 ;  /* 0x0000000902001986 */ /* 0x0011e2000c101506 */
[----:B------:R-:W-:Y:S05]  /*1650*/  @!P0 EXIT ;  /* 0x000000000000894d */ /* 0x000fea0003800000 */
[----:B0-----:R-:W-:-:S05]  /*1660*/  PRMT R2, R9, 0x7632, R2 ;  /* 0x0000763209027816 */ /* 0x001fca0000000002 */
[----:B------:R-:W-:Y:S01]  /*1670*/  STG.E.U16 desc[UR6][R4.64], R2 ;  /* 0x0000000204007986 */ /* 0x000fe2000c101506 */
[----:B------:R-:W-:Y:S05]  /*1680*/  EXIT ;  /* 0x000000000000794d */ /* 0x000fea0003800000 */
.L_x_2:
[----:B------:R-:W-:-:S00]  /*1690*/  BRA `(.L_x_2) ;  /* 0xfffffffc00fc7947 */ /* 0x000fc0000383ffff */
[----:B------:R-:W-:-:S00]  /*16a0*/  NOP ;  /* 0x0000000000007918 */ /* 0x000fc00000000000 */
        /* <DEDUP_REMOVED lines=13> */
.L_x_3:


//--------------------- .nv.shared.matmul_kernel  --------------------------
	.section	.nv.shared.matmul_kernel,"aw",@nobits
	.sectionflags	@""
	.align	16
	.zero		1024


//--------------------- .nv.shared.reserved.0     --------------------------
	.section	.nv.shared.reserved.0,"aw",@nobits
	.weak		__nv_reservedSMEM_offset_0_alias
	.size		__nv_reservedSMEM_offset_0_alias, 0, 0
	.other		__nv_reservedSMEM_offset_0_alias,@"STO_CUDA_RESERVED_SHARED STV_DEFAULT"
__nv_reservedSMEM_offset_0_alias:
	.zero		0


//--------------------- .nv.constant0.matmul_kernel --------------------------
	.section	.nv.constant0.matmul_kernel,"a",@progbits
	.sectionflags	@""
	.align	4
.nv.constant0.matmul_kernel:
	.zero		608


//--------------------- SYMBOLS --------------------------

	.type		.nv.reservedSmem.offset0,@object
	.size		.nv.reservedSmem.offset0,0x4
